//
// Generated by NVIDIA NVVM Compiler
//
// Compiler Build ID: CL-36424714
// Cuda compilation tools, release 13.0, V13.0.88
// Based on NVVM 20.0.0
//

.version 9.0
.target sm_100
.address_size 64

	// .globl	_Z4linkPiS_S_S_S_S_S_S_S_S_S_
.extern .func  (.param .b32 func_retval0) vprintf
(
	.param .b64 vprintf_param_0,
	.param .b64 vprintf_param_1
)
;
.global .align 1 .b8 $str[40] = {97, 108, 108, 111, 99, 97, 116, 101, 32, 109, 111, 114, 101, 32, 115, 112, 97, 99, 101, 32, 102, 111, 114, 32, 112, 111, 116, 67, 111, 110, 32, 112, 111, 115, 32, 37, 52, 100, 10};

.visible .entry _Z4linkPiS_S_S_S_S_S_S_S_S_S_(
	.param .u64 .ptr .align 1 _Z4linkPiS_S_S_S_S_S_S_S_S_S__param_0,
	.param .u64 .ptr .align 1 _Z4linkPiS_S_S_S_S_S_S_S_S_S__param_1,
	.param .u64 .ptr .align 1 _Z4linkPiS_S_S_S_S_S_S_S_S_S__param_2,
	.param .u64 .ptr .align 1 _Z4linkPiS_S_S_S_S_S_S_S_S_S__param_3,
	.param .u64 .ptr .align 1 _Z4linkPiS_S_S_S_S_S_S_S_S_S__param_4,
	.param .u64 .ptr .align 1 _Z4linkPiS_S_S_S_S_S_S_S_S_S__param_5,
	.param .u64 .ptr .align 1 _Z4linkPiS_S_S_S_S_S_S_S_S_S__param_6,
	.param .u64 .ptr .align 1 _Z4linkPiS_S_S_S_S_S_S_S_S_S__param_7,
	.param .u64 .ptr .align 1 _Z4linkPiS_S_S_S_S_S_S_S_S_S__param_8,
	.param .u64 .ptr .align 1 _Z4linkPiS_S_S_S_S_S_S_S_S_S__param_9,
	.param .u64 .ptr .align 1 _Z4linkPiS_S_S_S_S_S_S_S_S_S__param_10
)
{
	.local .align 8 .b8 	__local_depot0[8];
	.reg .b64 	%SP;
	.reg .b64 	%SPL;
	.reg .pred 	%p<77>;
	.reg .b32 	%r<105>;
	.reg .b64 	%rd<65>;

	mov.u64 	%SPL, __local_depot0;
	cvta.local.u64 	%SP, %SPL;
	ld.param.u64 	%rd9, [_Z4linkPiS_S_S_S_S_S_S_S_S_S__param_0];
	ld.param.u64 	%rd10, [_Z4linkPiS_S_S_S_S_S_S_S_S_S__param_1];
	ld.param.u64 	%rd11, [_Z4linkPiS_S_S_S_S_S_S_S_S_S__param_2];
	ld.param.u64 	%rd12, [_Z4linkPiS_S_S_S_S_S_S_S_S_S__param_3];
	ld.param.u64 	%rd13, [_Z4linkPiS_S_S_S_S_S_S_S_S_S__param_4];
	ld.param.u64 	%rd14, [_Z4linkPiS_S_S_S_S_S_S_S_S_S__param_5];
	ld.param.u64 	%rd15, [_Z4linkPiS_S_S_S_S_S_S_S_S_S__param_6];
	ld.param.u64 	%rd16, [_Z4linkPiS_S_S_S_S_S_S_S_S_S__param_7];
	ld.param.u64 	%rd17, [_Z4linkPiS_S_S_S_S_S_S_S_S_S__param_8];
	ld.param.u64 	%rd18, [_Z4linkPiS_S_S_S_S_S_S_S_S_S__param_9];
	ld.param.u64 	%rd19, [_Z4linkPiS_S_S_S_S_S_S_S_S_S__param_10];
	cvta.to.global.u64 	%rd1, %rd13;
	cvta.to.global.u64 	%rd2, %rd10;
	cvta.to.global.u64 	%rd20, %rd14;
	cvta.to.global.u64 	%rd21, %rd9;
	cvta.to.global.u64 	%rd22, %rd11;
	cvta.to.global.u64 	%rd23, %rd12;
	cvta.to.global.u64 	%rd24, %rd19;
	cvta.to.global.u64 	%rd25, %rd18;
	cvta.to.global.u64 	%rd26, %rd17;
	cvta.to.global.u64 	%rd27, %rd16;
	cvta.to.global.u64 	%rd28, %rd15;
	add.u64 	%rd29, %SP, 0;
	add.u64 	%rd3, %SPL, 0;
	ld.global.u32 	%r1, [%rd28];
	ld.global.u32 	%r2, [%rd27];
	ld.global.u32 	%r3, [%rd26];
	ld.global.u32 	%r4, [%rd25];
	ld.global.u32 	%r5, [%rd24];
	mov.u32 	%r6, %ctaid.x;
	mov.u32 	%r50, %tid.x;
	mul.wide.u32 	%rd30, %r6, 4;
	add.s64 	%rd31, %rd23, %rd30;
	ld.global.u32 	%r51, [%rd31];
	mul.lo.s32 	%r52, %r3, %r50;
	mul.lo.s32 	%r53, %r52, %r4;
	mad.lo.s32 	%r54, %r53, %r5, %r51;
	mul.wide.s32 	%rd32, %r54, 4;
	add.s64 	%rd33, %rd22, %rd32;
	ld.global.u32 	%r7, [%rd33];
	mul.wide.s32 	%rd34, %r7, 4;
	add.s64 	%rd35, %rd21, %rd34;
	ld.global.u32 	%r8, [%rd35];
	setp.ne.s32 	%p1, %r50, 0;
	add.s64 	%rd4, %rd20, %rd30;
	@%p1 bra 	$L__BB0_2;
	mov.b32 	%r55, 0;
	st.global.u32 	[%rd4], %r55;
$L__BB0_2:
	bar.sync 	0;
	setp.lt.s32 	%p2, %r8, 1;
	@%p2 bra 	$L__BB0_49;
	mul.lo.s32 	%r57, %r4, %r3;
	mul.lo.s32 	%r9, %r57, %r5;
	add.s32 	%r10, %r6, -1;
	add.s32 	%r11, %r2, -1;
	add.s32 	%r12, %r6, 1;
	add.s32 	%r13, %r1, -1;
	mul.lo.s32 	%r14, %r1, %r6;
	and.b32  	%r15, %r8, 3;
	setp.lt.u32 	%p3, %r8, 4;
	mov.b32 	%r102, 0;
	@%p3 bra 	$L__BB0_38;
	and.b32  	%r102, %r8, 2147483644;
	neg.s32 	%r101, %r102;
	shl.b32 	%r18, %r9, 2;
	mov.u64 	%rd37, $str;
	mul.wide.s32 	%rd6, %r9, 4;
	mov.u32 	%r100, %r7;
$L__BB0_5:
	mul.wide.s32 	%rd36, %r100, 4;
	add.s64 	%rd5, %rd2, %rd36;
	ld.global.u32 	%r58, [%rd5];
	setp.ge.s32 	%p4, %r6, %r58;
	@%p4 bra 	$L__BB0_13;
	rem.s32 	%r22, %r6, %r2;
	setp.ne.s32 	%p5, %r22, 0;
	setp.eq.s32 	%p6, %r58, %r10;
	and.pred  	%p7, %p5, %p6;
	@%p7 bra 	$L__BB0_13;
	rem.s32 	%r23, %r58, %r2;
	setp.ne.s32 	%p8, %r23, 0;
	add.s32 	%r59, %r58, -1;
	setp.eq.s32 	%p9, %r6, %r59;
	and.pred  	%p10, %p8, %p9;
	@%p10 bra 	$L__BB0_13;
	setp.ne.s32 	%p11, %r22, %r11;
	setp.eq.s32 	%p12, %r58, %r12;
	and.pred  	%p13, %p11, %p12;
	@%p13 bra 	$L__BB0_13;
	setp.ne.s32 	%p14, %r23, %r11;
	add.s32 	%r62, %r58, 1;
	setp.eq.s32 	%p15, %r6, %r62;
	and.pred  	%p16, %p14, %p15;
	@%p16 bra 	$L__BB0_13;
	atom.global.add.u32 	%r24, [%rd4], 1;
	setp.lt.s32 	%p17, %r24, %r13;
	@%p17 bra 	$L__BB0_12;
	st.local.u32 	[%rd3], %r24;
	cvta.global.u64 	%rd38, %rd37;
	{ // callseq 0, 0
	.param .b64 param0;
	st.param.b64 	[param0], %rd38;
	.param .b64 param1;
	st.param.b64 	[param1], %rd29;
	.param .b32 retval0;
	call.uni (retval0), 
	vprintf, 
	(
	param0, 
	param1
	);
	ld.param.b32 	%r63, [retval0];
	} // callseq 0
$L__BB0_12:
	add.s32 	%r65, %r24, %r14;
	mul.wide.s32 	%rd40, %r65, 4;
	add.s64 	%rd41, %rd1, %rd40;
	st.global.u32 	[%rd41], %r58;
$L__BB0_13:
	add.s64 	%rd7, %rd5, %rd6;
	ld.global.u32 	%r66, [%rd7];
	setp.ge.s32 	%p18, %r6, %r66;
	@%p18 bra 	$L__BB0_21;
	rem.s32 	%r26, %r6, %r2;
	setp.ne.s32 	%p19, %r26, 0;
	setp.eq.s32 	%p20, %r66, %r10;
	and.pred  	%p21, %p19, %p20;
	@%p21 bra 	$L__BB0_21;
	rem.s32 	%r27, %r66, %r2;
	setp.ne.s32 	%p22, %r27, 0;
	add.s32 	%r67, %r66, -1;
	setp.eq.s32 	%p23, %r6, %r67;
	and.pred  	%p24, %p22, %p23;
	@%p24 bra 	$L__BB0_21;
	setp.ne.s32 	%p25, %r26, %r11;
	setp.eq.s32 	%p26, %r66, %r12;
	and.pred  	%p27, %p25, %p26;
	@%p27 bra 	$L__BB0_21;
	setp.ne.s32 	%p28, %r27, %r11;
	add.s32 	%r70, %r66, 1;
	setp.eq.s32 	%p29, %r6, %r70;
	and.pred  	%p30, %p28, %p29;
	@%p30 bra 	$L__BB0_21;
	atom.global.add.u32 	%r28, [%rd4], 1;
	setp.lt.s32 	%p31, %r28, %r13;
	@%p31 bra 	$L__BB0_20;
	st.local.u32 	[%rd3], %r28;
	cvta.global.u64 	%rd43, %rd37;
	{ // callseq 1, 0
	.param .b64 param0;
	st.param.b64 	[param0], %rd43;
	.param .b64 param1;
	st.param.b64 	[param1], %rd29;
	.param .b32 retval0;
	call.uni (retval0), 
	vprintf, 
	(
	param0, 
	param1
	);
	ld.param.b32 	%r71, [retval0];
	} // callseq 1
$L__BB0_20:
	add.s32 	%r73, %r28, %r14;
	mul.wide.s32 	%rd45, %r73, 4;
	add.s64 	%rd46, %rd1, %rd45;
	st.global.u32 	[%rd46], %r66;
$L__BB0_21:
	add.s64 	%rd8, %rd7, %rd6;
	ld.global.u32 	%r74, [%rd8];
	setp.ge.s32 	%p32, %r6, %r74;
	@%p32 bra 	$L__BB0_29;
	rem.s32 	%r30, %r6, %r2;
	setp.ne.s32 	%p33, %r30, 0;
	setp.eq.s32 	%p34, %r74, %r10;
	and.pred  	%p35, %p33, %p34;
	@%p35 bra 	$L__BB0_29;
	rem.s32 	%r31, %r74, %r2;
	setp.ne.s32 	%p36, %r31, 0;
	add.s32 	%r75, %r74, -1;
	setp.eq.s32 	%p37, %r6, %r75;
	and.pred  	%p38, %p36, %p37;
	@%p38 bra 	$L__BB0_29;
	setp.ne.s32 	%p39, %r30, %r11;
	setp.eq.s32 	%p40, %r74, %r12;
	and.pred  	%p41, %p39, %p40;
	@%p41 bra 	$L__BB0_29;
	setp.ne.s32 	%p42, %r31, %r11;
	add.s32 	%r78, %r74, 1;
	setp.eq.s32 	%p43, %r6, %r78;
	and.pred  	%p44, %p42, %p43;
	@%p44 bra 	$L__BB0_29;
	atom.global.add.u32 	%r32, [%rd4], 1;
	setp.lt.s32 	%p45, %r32, %r13;
	@%p45 bra 	$L__BB0_28;
	st.local.u32 	[%rd3], %r32;
	cvta.global.u64 	%rd48, %rd37;
	{ // callseq 2, 0
	.param .b64 param0;
	st.param.b64 	[param0], %rd48;
	.param .b64 param1;
	st.param.b64 	[param1], %rd29;
	.param .b32 retval0;
	call.uni (retval0), 
	vprintf, 
	(
	param0, 
	param1
	);
	ld.param.b32 	%r79, [retval0];
	} // callseq 2
$L__BB0_28:
	add.s32 	%r81, %r32, %r14;
	mul.wide.s32 	%rd50, %r81, 4;
	add.s64 	%rd51, %rd1, %rd50;
	st.global.u32 	[%rd51], %r74;
$L__BB0_29:
	add.s64 	%rd52, %rd8, %rd6;
	ld.global.u32 	%r82, [%rd52];
	setp.ge.s32 	%p46, %r6, %r82;
	@%p46 bra 	$L__BB0_37;
	rem.s32 	%r34, %r6, %r2;
	setp.ne.s32 	%p47, %r34, 0;
	setp.eq.s32 	%p48, %r82, %r10;
	and.pred  	%p49, %p47, %p48;
	@%p49 bra 	$L__BB0_37;
	rem.s32 	%r35, %r82, %r2;
	setp.ne.s32 	%p50, %r35, 0;
	add.s32 	%r83, %r82, -1;
	setp.eq.s32 	%p51, %r6, %r83;
	and.pred  	%p52, %p50, %p51;
	@%p52 bra 	$L__BB0_37;
	setp.ne.s32 	%p53, %r34, %r11;
	setp.eq.s32 	%p54, %r82, %r12;
	and.pred  	%p55, %p53, %p54;
	@%p55 bra 	$L__BB0_37;
	setp.ne.s32 	%p56, %r35, %r11;
	add.s32 	%r86, %r82, 1;
	setp.eq.s32 	%p57, %r6, %r86;
	and.pred  	%p58, %p56, %p57;
	@%p58 bra 	$L__BB0_37;
	atom.global.add.u32 	%r36, [%rd4], 1;
	setp.lt.s32 	%p59, %r36, %r13;
	@%p59 bra 	$L__BB0_36;
	st.local.u32 	[%rd3], %r36;
	cvta.global.u64 	%rd54, %rd37;
	{ // callseq 3, 0
	.param .b64 param0;
	st.param.b64 	[param0], %rd54;
	.param .b64 param1;
	st.param.b64 	[param1], %rd29;
	.param .b32 retval0;
	call.uni (retval0), 
	vprintf, 
	(
	param0, 
	param1
	);
	ld.param.b32 	%r87, [retval0];
	} // callseq 3
$L__BB0_36:
	add.s32 	%r89, %r36, %r14;
	mul.wide.s32 	%rd56, %r89, 4;
	add.s64 	%rd57, %rd1, %rd56;
	st.global.u32 	[%rd57], %r82;
$L__BB0_37:
	add.s32 	%r101, %r101, 4;
	add.s32 	%r100, %r100, %r18;
	setp.ne.s32 	%p60, %r101, 0;
	@%p60 bra 	$L__BB0_5;
$L__BB0_38:
	setp.eq.s32 	%p61, %r15, 0;
	@%p61 bra 	$L__BB0_49;
	mul.lo.s32 	%r90, %r102, %r4;
	mul.lo.s32 	%r91, %r90, %r3;
	mad.lo.s32 	%r104, %r91, %r5, %r7;
	neg.s32 	%r103, %r15;
	mov.u64 	%rd60, $str;
	add.u64 	%rd62, %SP, 0;
$L__BB0_40:
	.pragma "nounroll";
	mul.wide.s32 	%rd58, %r104, 4;
	add.s64 	%rd59, %rd2, %rd58;
	ld.global.u32 	%r92, [%rd59];
	setp.ge.s32 	%p62, %r6, %r92;
	@%p62 bra 	$L__BB0_48;
	rem.s32 	%r45, %r6, %r2;
	setp.ne.s32 	%p63, %r45, 0;
	setp.eq.s32 	%p64, %r92, %r10;
	and.pred  	%p65, %p63, %p64;
	@%p65 bra 	$L__BB0_48;
	rem.s32 	%r46, %r92, %r2;
	setp.ne.s32 	%p66, %r46, 0;
	add.s32 	%r93, %r92, -1;
	setp.eq.s32 	%p67, %r6, %r93;
	and.pred  	%p68, %p66, %p67;
	@%p68 bra 	$L__BB0_48;
	setp.ne.s32 	%p69, %r45, %r11;
	setp.eq.s32 	%p70, %r92, %r12;
	and.pred  	%p71, %p69, %p70;
	@%p71 bra 	$L__BB0_48;
	setp.ne.s32 	%p72, %r46, %r11;
	add.s32 	%r96, %r92, 1;
	setp.eq.s32 	%p73, %r6, %r96;
	and.pred  	%p74, %p72, %p73;
	@%p74 bra 	$L__BB0_48;
	atom.global.add.u32 	%r47, [%rd4], 1;
	setp.lt.s32 	%p75, %r47, %r13;
	@%p75 bra 	$L__BB0_47;
	st.local.u32 	[%rd3], %r47;
	cvta.global.u64 	%rd61, %rd60;
	{ // callseq 4, 0
	.param .b64 param0;
	st.param.b64 	[param0], %rd61;
	.param .b64 param1;
	st.param.b64 	[param1], %rd62;
	.param .b32 retval0;
	call.uni (retval0), 
	vprintf, 
	(
	param0, 
	param1
	);
	ld.param.b32 	%r97, [retval0];
	} // callseq 4
$L__BB0_47:
	add.s32 	%r99, %r47, %r14;
	mul.wide.s32 	%rd63, %r99, 4;
	add.s64 	%rd64, %rd1, %rd63;
	st.global.u32 	[%rd64], %r92;
$L__BB0_48:
	add.s32 	%r104, %r104, %r9;
	add.s32 	%r103, %r103, 1;
	setp.ne.s32 	%p76, %r103, 0;
	@%p76 bra 	$L__BB0_40;
$L__BB0_49:
	ret;

}


// ===== COMPILED SASS (sm_100) =====

	.target	sm_100

	.elftype	@"ET_EXEC"


//--------------------- .note.nv.tkinfo           --------------------------
	.section	.note.nv.tkinfo,"",@"SHT_NOTE"
	.sectionflags	@"SHF_NOTE_NV_TKINFO"
	.tkinfo
        /*0018*/ 	.word	0x00000002
        /*0030*/ 	.string	""
        /*0030*/ 	.string	"ptxas"
        /*0030*/ 	.string	"Cuda compilation tools, release 13.0, V13.0.88"
        /*0030*/ 	.string	"Build cuda_13.0.r13.0/compiler.36424714_0"
        /*0030*/ 	.string	"-arch sm_100 -m 64 "



//--------------------- .note.nv.cuinfo           --------------------------
	.section	.note.nv.cuinfo,"",@"SHT_NOTE"
	.sectionflags	@"SHF_NOTE_NV_CUINFO"
        /*0018*/ 	.short	0x0002
        /*001a*/ 	.short	0x0064
        /*001c*/ 	.short	0x0082
	.zero		2


//--------------------- .nv.info                  --------------------------
	.section	.nv.info,"",@"SHT_CUDA_INFO"
	.align	4


	//----- nvinfo : EIATTR_REGCOUNT
	.align		4
        /*0000*/ 	.byte	0x04, 0x2f
        /*0002*/ 	.short	(.L_2 - .L_1)
	.align		4
.L_1:
        /*0004*/ 	.word	index@(_Z4linkPiS_S_S_S_S_S_S_S_S_S_)
        /*0008*/ 	.word	0x00000020


	//----- nvinfo : EIATTR_FRAME_SIZE
	.align		4
.L_2:
        /*000c*/ 	.byte	0x04, 0x11
        /*000e*/ 	.short	(.L_4 - .L_3)
	.align		4
.L_3:
        /*0010*/ 	.word	index@(_Z4linkPiS_S_S_S_S_S_S_S_S_S_)
        /*0014*/ 	.word	0x00000008


	//----- nvinfo : EIATTR_MIN_STACK_SIZE
	.align		4
.L_4:
        /*0018*/ 	.byte	0x04, 0x12
        /*001a*/ 	.short	(.L_6 - .L_5)
	.align		4
.L_5:
        /*001c*/ 	.word	index@(_Z4linkPiS_S_S_S_S_S_S_S_S_S_)
        /*0020*/ 	.word	0x00000008
.L_6:


//--------------------- .nv.compat                --------------------------
	.section	.nv.compat,"",@"SHT_CUDA_COMPAT_INFO"
	.align	4
        /*0000*/ 	.byte	0x02, 0x09, 0x00, 0x00, 0x02, 0x02, 0x01, 0x00, 0x02, 0x05, 0x05, 0x00, 0x03, 0x07, 0x01, 0x01
        /*0010*/ 	.byte	0x02, 0x03, 0x00, 0x00, 0x02, 0x06, 0x01, 0x00, 0x04, 0x0b, 0x08, 0x00, 0x09, 0x00, 0x00, 0x00
        /*0020*/ 	.byte	0x00, 0x00, 0x00, 0x00


//--------------------- .nv.info._Z4linkPiS_S_S_S_S_S_S_S_S_S_ --------------------------
	.section	.nv.info._Z4linkPiS_S_S_S_S_S_S_S_S_S_,"",@"SHT_CUDA_INFO"
	.sectionflags	@""
	.align	4


	//----- nvinfo : EIATTR_CUDA_API_VERSION
	.align		4
        /*0000*/ 	.byte	0x04, 0x37
        /*0002*/ 	.short	(.L_8 - .L_7)
.L_7:
        /*0004*/ 	.word	0x00000082


	//----- nvinfo : EIATTR_KPARAM_INFO
	.align		4
.L_8:
        /*0008*/ 	.byte	0x04, 0x17
        /*000a*/ 	.short	(.L_10 - .L_9)
.L_9:
        /*000c*/ 	.word	0x00000000
        /*0010*/ 	.short	0x000a
        /*0012*/ 	.short	0x0050
        /*0014*/ 	.byte	0x00, 0xf5, 0x21, 0x00


	//----- nvinfo : EIATTR_KPARAM_INFO
	.align		4
.L_10:
        /*0018*/ 	.byte	0x04, 0x17
        /*001a*/ 	.short	(.L_12 - .L_11)
.L_11:
        /*001c*/ 	.word	0x00000000
        /*0020*/ 	.short	0x0009
        /*0022*/ 	.short	0x0048
        /*0024*/ 	.byte	0x00, 0xf5, 0x21, 0x00


	//----- nvinfo : EIATTR_KPARAM_INFO
	.align		4
.L_12:
        /*0028*/ 	.byte	0x04, 0x17
        /*002a*/ 	.short	(.L_14 - .L_13)
.L_13:
        /*002c*/ 	.word	0x00000000
        /*0030*/ 	.short	0x0008
        /*0032*/ 	.short	0x0040
        /*0034*/ 	.byte	0x00, 0xf5, 0x21, 0x00


	//----- nvinfo : EIATTR_KPARAM_INFO
	.align		4
.L_14:
        /*0038*/ 	.byte	0x04, 0x17
        /*003a*/ 	.short	(.L_16 - .L_15)
.L_15:
        /*003c*/ 	.word	0x00000000
        /*0040*/ 	.short	0x0007
        /*0042*/ 	.short	0x0038
        /*0044*/ 	.byte	0x00, 0xf5, 0x21, 0x00


	//----- nvinfo : EIATTR_KPARAM_INFO
	.align		4
.L_16:
        /*0048*/ 	.byte	0x04, 0x17
        /*004a*/ 	.short	(.L_18 - .L_17)
.L_17:
        /*004c*/ 	.word	0x00000000
        /*0050*/ 	.short	0x0006
        /*0052*/ 	.short	0x0030
        /*0054*/ 	.byte	0x00, 0xf5, 0x21, 0x00


	//----- nvinfo : EIATTR_KPARAM_INFO
	.align		4
.L_18:
        /*0058*/ 	.byte	0x04, 0x17
        /*005a*/ 	.short	(.L_20 - .L_19)
.L_19:
        /*005c*/ 	.word	0x00000000
        /*0060*/ 	.short	0x0005
        /*0062*/ 	.short	0x0028
        /*0064*/ 	.byte	0x00, 0xf5, 0x21, 0x00


	//----- nvinfo : EIATTR_KPARAM_INFO
	.align		4
.L_20:
        /*0068*/ 	.byte	0x04, 0x17
        /*006a*/ 	.short	(.L_22 - .L_21)
.L_21:
        /*006c*/ 	.word	0x00000000
        /*0070*/ 	.short	0x0004
        /*0072*/ 	.short	0x0020
        /*0074*/ 	.byte	0x00, 0xf5, 0x21, 0x00


	//----- nvinfo : EIATTR_KPARAM_INFO
	.align		4
.L_22:
        /*0078*/ 	.byte	0x04, 0x17
        /*007a*/ 	.short	(.L_24 - .L_23)
.L_23:
        /*007c*/ 	.word	0x00000000
        /*0080*/ 	.short	0x0003
        /*0082*/ 	.short	0x0018
        /*0084*/ 	.byte	0x00, 0xf5, 0x21, 0x00


	//----- nvinfo : EIATTR_KPARAM_INFO
	.align		4
.L_24:
        /*0088*/ 	.byte	0x04, 0x17
        /*008a*/ 	.short	(.L_26 - .L_25)
.L_25:
        /*008c*/ 	.word	0x00000000
        /*0090*/ 	.short	0x0002
        /*0092*/ 	.short	0x0010
        /*0094*/ 	.byte	0x00, 0xf5, 0x21, 0x00


	//----- nvinfo : EIATTR_KPARAM_INFO
	.align		4
.L_26:
        /*0098*/ 	.byte	0x04, 0x17
        /*009a*/ 	.short	(.L_28 - .L_27)
.L_27:
        /*009c*/ 	.word	0x00000000
        /*00a0*/ 	.short	0x0001
        /*00a2*/ 	.short	0x0008
        /*00a4*/ 	.byte	0x00, 0xf5, 0x21, 0x00


	//----- nvinfo : EIATTR_KPARAM_INFO
	.align		4
.L_28:
        /*00a8*/ 	.byte	0x04, 0x17
        /*00aa*/ 	.short	(.L_30 - .L_29)
.L_29:
        /*00ac*/ 	.word	0x00000000
        /*00b0*/ 	.short	0x0000
        /*00b2*/ 	.short	0x0000
        /*00b4*/ 	.byte	0x00, 0xf5, 0x21, 0x00


	//----- nvinfo : EIATTR_SPARSE_MMA_MASK
	.align		4
.L_30:
        /*00b8*/ 	.byte	0x03, 0x50
        /*00ba*/ 	.short	0x0000


	//----- nvinfo : EIATTR_MAXREG_COUNT
	.align		4
        /*00bc*/ 	.byte	0x03, 0x1b
        /*00be*/ 	.short	0x00ff


	//----- nvinfo : EIATTR_NUM_BARRIERS
	.align		4
        /*00c0*/ 	.byte	0x02, 0x4c
        /*00c2*/ 	.byte	0x01
	.zero		1


	//----- nvinfo : EIATTR_EXTERNS
	.align		4
        /*00c4*/ 	.byte	0x04, 0x0f
        /*00c6*/ 	.short	(.L_32 - .L_31)


	//   ....[0]....
	.align		4
.L_31:
        /*00c8*/ 	.word	index@(vprintf)


	//----- nvinfo : EIATTR_MERCURY_ISA_VERSION
	.align		4
.L_32:
        /*00cc*/ 	.byte	0x03, 0x5f
        /*00ce*/ 	.short	0x0101


	//----- nvinfo : EIATTR_INT_WARP_WIDE_INSTR_OFFSETS
	.align		4
        /*00d0*/ 	.byte	0x04, 0x31
        /*00d2*/ 	.short	(.L_34 - .L_33)


	//   ....[0]....
.L_33:
        /*00d4*/ 	.word	0x000007a0


	//   ....[1]....
        /*00d8*/ 	.word	0x00000850


	//   ....[2]....
        /*00dc*/ 	.word	0x00000d10


	//   ....[3]....
        /*00e0*/ 	.word	0x00000dc0


	//   ....[4]....
        /*00e4*/ 	.word	0x00001280


	//   ....[5]....
        /*00e8*/ 	.word	0x00001330


	//   ....[6]....
        /*00ec*/ 	.word	0x000017f0


	//   ....[7]....
        /*00f0*/ 	.word	0x000018a0


	//   ....[8]....
        /*00f4*/ 	.word	0x00001e60


	//   ....[9]....
        /*00f8*/ 	.word	0x00001f10


	//----- nvinfo : EIATTR_VRC_CTA_INIT_COUNT
	.align		4
.L_34:
        /*00fc*/ 	.byte	0x02, 0x4a
	.zero		1
	.zero		1


	//----- nvinfo : EIATTR_SYSCALL_OFFSETS
	.align		4
        /*0100*/ 	.byte	0x04, 0x46
        /*0102*/ 	.short	(.L_36 - .L_35)


	//   ....[0]....
.L_35:
        /*0104*/ 	.word	0x00000920


	//   ....[1]....
        /*0108*/ 	.word	0x00000e90


	//   ....[2]....
        /*010c*/ 	.word	0x00001400


	//   ....[3]....
        /*0110*/ 	.word	0x00001970


	//   ....[4]....
        /*0114*/ 	.word	0x00001fe0


	//----- nvinfo : EIATTR_EXIT_INSTR_OFFSETS
	.align		4
.L_36:
        /*0118*/ 	.byte	0x04, 0x1c
        /*011a*/ 	.short	(.L_38 - .L_37)


	//   ....[0]....
.L_37:
        /*011c*/ 	.word	0x000002e0


	//   ....[1]....
        /*0120*/ 	.word	0x00001a40


	//   ....[2]....
        /*0124*/ 	.word	0x00002090


	//----- nvinfo : EIATTR_CRS_STACK_SIZE
	.align		4
.L_38:
        /*0128*/ 	.byte	0x04, 0x1e
        /*012a*/ 	.short	(.L_40 - .L_39)
.L_39:
        /*012c*/ 	.word	0x00000000


	//----- nvinfo : EIATTR_CBANK_PARAM_SIZE
	.align		4
.L_40:
        /*0130*/ 	.byte	0x03, 0x19
        /*0132*/ 	.short	0x0058


	//----- nvinfo : EIATTR_PARAM_CBANK
	.align		4
        /*0134*/ 	.byte	0x04, 0x0a
        /*0136*/ 	.short	(.L_42 - .L_41)
	.align		4
.L_41:
        /*0138*/ 	.word	index@(.nv.constant0._Z4linkPiS_S_S_S_S_S_S_S_S_S_)
        /*013c*/ 	.short	0x0380
        /*013e*/ 	.short	0x0058


	//----- nvinfo : EIATTR_SW_WAR
	.align		4
.L_42:
        /*0140*/ 	.byte	0x04, 0x36
        /*0142*/ 	.short	(.L_44 - .L_43)
.L_43:
        /*0144*/ 	.word	0x00000008
.L_44:


//--------------------- .nv.callgraph             --------------------------
	.section	.nv.callgraph,"",@"SHT_CUDA_CALLGRAPH"
	.align	4
	.sectionentsize	8
	.align		4
        /*0000*/ 	.word	0x00000000
	.align		4
        /*0004*/ 	.word	0xffffffff
	.align		4
        /*0008*/ 	.word	index@(_Z4linkPiS_S_S_S_S_S_S_S_S_S_)
	.align		4
        /*000c*/ 	.word	index@(vprintf)
	.align		4
        /*0010*/ 	.word	0x00000000
	.align		4
        /*0014*/ 	.word	0xfffffffe
	.align		4
        /*0018*/ 	.word	0x00000000
	.align		4
        /*001c*/ 	.word	0xfffffffd
	.align		4
        /*0020*/ 	.word	0x00000000
	.align		4
        /*0024*/ 	.word	0xfffffffc


//--------------------- .nv.constant4             --------------------------
	.section	.nv.constant4,"a",@progbits
	.align	8
	.align		8
.nv.constant4:
        /*0000*/ 	.dword	vprintf
	.align		8
        /*0008*/ 	.dword	$str


//--------------------- .text._Z4linkPiS_S_S_S_S_S_S_S_S_S_ --------------------------
	.section	.text._Z4linkPiS_S_S_S_S_S_S_S_S_S_,"ax",@progbits
	.align	128
        .global         _Z4linkPiS_S_S_S_S_S_S_S_S_S_
        .type           _Z4linkPiS_S_S_S_S_S_S_S_S_S_,@function
        .size           _Z4linkPiS_S_S_S_S_S_S_S_S_S_,(.L_x_26 - _Z4linkPiS_S_S_S_S_S_S_S_S_S_)
        .other          _Z4linkPiS_S_S_S_S_S_S_S_S_S_,@"STO_CUDA_ENTRY STV_DEFAULT"
_Z4linkPiS_S_S_S_S_S_S_S_S_S_:
.text._Z4linkPiS_S_S_S_S_S_S_S_S_S_:
[----:B------:R-:W0:Y:S08]  /*0000*/  LDC R1, c[0x0][0x37c] ;  /* 0x0000df00ff017b82 */ /* 0x000e300000000800 */
[----:B------:R-:W1:Y:S01]  /*0010*/  LDC.64 R4, c[0x0][0x3d0] ;  /* 0x0000f400ff047b82 */ /* 0x000e620000000a00 */
[----:B------:R-:W1:Y:S01]  /*0020*/  LDCU.64 UR36, c[0x0][0x358] ;  /* 0x00006b00ff2477ac */ /* 0x000e620008000a00 */
[----:B0-----:R-:W-:Y:S01]  /*0030*/  VIADD R1, R1, 0xfffffff8 ;  /* 0xfffffff801017836 */ /* 0x001fe20000000000 */
[----:B------:R-:W0:Y:S05]  /*0040*/  LDCU.128 UR8, c[0x0][0x390] ;  /* 0x00007200ff0877ac */ /* 0x000e2a0008000c00 */
[----:B------:R-:W0:Y:S08]  /*0050*/  S2UR UR44, SR_CTAID.X ;  /* 0x00000000002c79c3 */ /* 0x000e300000002500 */
[----:B------:R-:W2:Y:S08]  /*0060*/  LDC.64 R24, c[0x0][0x3c0] ;  /* 0x0000f000ff187b82 */ /* 0x000eb00000000a00 */
[----:B------:R-:W3:Y:S01]  /*0070*/  LDC.64 R2, c[0x0][0x3c8] ;  /* 0x0000f200ff027b82 */ /* 0x000ee20000000a00 */
[----:B-1----:R-:W4:Y:S01]  /*0080*/  LDG.E R4, desc[UR36][R4.64] ;  /* 0x0000002404047981 */ /* 0x002f22000c1e1900 */
[----:B------:R-:W1:Y:S01]  /*0090*/  LDCU.64 UR38, c[0x0][0x3a8] ;  /* 0x00007500ff2677ac */ /* 0x000e620008000a00 */
[----:B0-----:R-:W-:-:S06]  /*00a0*/  UIMAD.WIDE.U32 UR4, UR44, 0x4, UR10 ;  /* 0x000000042c0478a5 */ /* 0x001fcc000f8e000a */
[----:B------:R-:W-:Y:S01]  /*00b0*/  IMAD.U32 R10, RZ, RZ, UR4 ;  /* 0x00000004ff0a7e24 */ /* 0x000fe2000f8e00ff */
[----:B--2---:R-:W2:Y:S01]  /*00c0*/  LDG.E R24, desc[UR36][R24.64] ;  /* 0x0000002418187981 */ /* 0x004ea2000c1e1900 */
[----:B------:R-:W-:-:S05]  /*00d0*/  IMAD.U32 R11, RZ, RZ, UR5 ;  /* 0x00000005ff0b7e24 */ /* 0x000fca000f8e00ff */
[----:B------:R-:W5:Y:S04]  /*00e0*/  LDG.E R10, desc[UR36][R10.64] ;  /* 0x000000240a0a7981 */ /* 0x000f68000c1e1900 */
[----:B---3--:R-:W3:Y:S01]  /*00f0*/  LDG.E R23, desc[UR36][R2.64] ;  /* 0x0000002402177981 */ /* 0x008ee2000c1e1900 */
[----:B------:R-:W2:Y:S01]  /*0100*/  S2R R13, SR_TID.X ;  /* 0x00000000000d7919 */ /* 0x000ea20000002100 */
[----:B------:R-:W-:Y:S02]  /*0110*/  IMAD.U32 R6, RZ, RZ, UR8 ;  /* 0x00000008ff067e24 */ /* 0x000fe4000f8e00ff */
[----:B------:R-:W-:Y:S01]  /*0120*/  IMAD.U32 R7, RZ, RZ, UR9 ;  /* 0x00000009ff077e24 */ /* 0x000fe2000f8e00ff */
[----:B----4-:R-:W-:Y:S01]  /*0130*/  R2UR UR45, R4 ;  /* 0x00000000042d72ca */ /* 0x010fe200000e0000 */
[----:B--2---:R-:W-:-:S04]  /*0140*/  IMAD R0, R24, R13, RZ ;  /* 0x0000000d18007224 */ /* 0x004fc800078e02ff */
[----:B---3--:R-:W-:-:S08]  /*0150*/  IMAD R9, R23, R0, RZ ;  /* 0x0000000017097224 */ /* 0x008fd000078e02ff */
[----:B-----5:R-:W-:-:S04]  /*0160*/  IMAD R9, R9, UR45, R10 ;  /* 0x0000002d09097c24 */ /* 0x020fc8000f8e020a */
[----:B------:R-:W-:Y:S02]  /*0170*/  IMAD.WIDE R6, R9, 0x4, R6 ;  /* 0x0000000409067825 */ /* 0x000fe400078e0206 */
[----:B------:R-:W0:Y:S03]  /*0180*/  LDC.64 R8, c[0x0][0x380] ;  /* 0x0000e000ff087b82 */ /* 0x000e260000000a00 */
[----:B------:R-:W0:Y:S05]  /*0190*/  LDG.E R22, desc[UR36][R6.64] ;  /* 0x0000002406167981 */ /* 0x000e2a000c1e1900 */
[----:B------:R-:W2:Y:S08]  /*01a0*/  LDC.64 R2, c[0x0][0x3b0] ;  /* 0x0000ec00ff027b82 */ /* 0x000eb00000000a00 */
[----:B------:R-:W3:Y:S01]  /*01b0*/  LDC.64 R4, c[0x0][0x3b8] ;  /* 0x0000ee00ff047b82 */ /* 0x000ee20000000a00 */
[----:B--2---:R-:W2:Y:S04]  /*01c0*/  LDG.E R2, desc[UR36][R2.64] ;  /* 0x0000002402027981 */ /* 0x004ea8000c1e1900 */
[----:B---3--:R-:W3:Y:S01]  /*01d0*/  LDG.E R4, desc[UR36][R4.64] ;  /* 0x0000002404047981 */ /* 0x008ee2000c1e1900 */
[----:B0-----:R-:W-:-:S06]  /*01e0*/  IMAD.WIDE R8, R22, 0x4, R8 ;  /* 0x0000000416087825 */ /* 0x001fcc00078e0208 */
[----:B------:R-:W4:Y:S01]  /*01f0*/  LDG.E R8, desc[UR36][R8.64] ;  /* 0x0000002408087981 */ /* 0x000f22000c1e1900 */
[----:B------:R-:W-:Y:S01]  /*0200*/  ISETP.NE.AND P0, PT, R13, RZ, PT ;  /* 0x000000ff0d00720c */ /* 0x000fe20003f05270 */
[----:B-1----:R-:W-:-:S06]  /*0210*/  UIMAD.WIDE.U32 UR38, UR44, 0x4, UR38 ;  /* 0x000000042c2678a5 */ /* 0x002fcc000f8e0026 */
[----:B------:R-:W-:Y:S02]  /*0220*/  IMAD.U32 R6, RZ, RZ, UR38 ;  /* 0x00000026ff067e24 */ /* 0x000fe4000f8e00ff */
[----:B------:R-:W-:Y:S01]  /*0230*/  IMAD.U32 R7, RZ, RZ, UR39 ;  /* 0x00000027ff077e24 */ /* 0x000fe2000f8e00ff */
[----:B------:R-:W0:Y:S04]  /*0240*/  LDCU UR40, c[0x0][0x2f8] ;  /* 0x00005f00ff2877ac */ /* 0x000e280008000800 */
[----:B------:R1:W-:Y:S01]  /*0250*/  @!P0 STG.E desc[UR36][R6.64], RZ ;  /* 0x000000ff06008986 */ /* 0x0003e2000c101924 */
[----:B------:R-:W5:Y:S01]  /*0260*/  LDCU UR41, c[0x0][0x2fc] ;  /* 0x00005f80ff2977ac */ /* 0x000f620008000800 */
[----:B------:R-:W-:Y:S02]  /*0270*/  R2UR UR4, R1 ;  /* 0x00000000010472ca */ /* 0x000fe400000e0000 */
[----:B--2---:R-:W-:-:S11]  /*0280*/  R2UR UR42, R2 ;  /* 0x00000000022a72ca */ /* 0x004fd600000e0000 */
[----:B0-----:R-:W-:Y:S01]  /*0290*/  UIADD3 UR40, UP0, UPT, UR4, UR40, URZ ;  /* 0x0000002804287290 */ /* 0x001fe2000ff1e0ff */
[----:B---3--:R-:W-:-:S03]  /*02a0*/  R2UR UR46, R4 ;  /* 0x00000000042e72ca */ /* 0x008fc600000e0000 */
[----:B-----5:R-:W-:Y:S01]  /*02b0*/  UIADD3.X UR41, UPT, UPT, URZ, UR41, URZ, UP0, !UPT ;  /* 0x00000029ff297290 */ /* 0x020fe200087fe4ff */
[----:B------:R-:W-:Y:S01]  /*02c0*/  BAR.SYNC.DEFER_BLOCKING 0x0 ;  /* 0x0000000000007b1d */ /* 0x000fe20000010000 */
[----:B----4-:R-:W-:-:S13]  /*02d0*/  ISETP.GE.AND P1, PT, R8, 0x1, PT ;  /* 0x000000010800780c */ /* 0x010fda0003f26270 */
[----:B-1----:R-:W-:Y:S05]  /*02e0*/  @!P1 EXIT ;  /* 0x000000000000994d */ /* 0x002fea0003800000 */
[----:B------:R-:W-:Y:S01]  /*02f0*/  IMAD R0, R24, R23, RZ ;  /* 0x0000001718007224 */ /* 0x000fe200078e02ff */
[----:B------:R-:W-:Y:S01]  /*0300*/  ISETP.GE.U32.AND P0, PT, R8, 0x4, PT ;  /* 0x000000040800780c */ /* 0x000fe20003f06070 */
[----:B------:R-:W-:Y:S01]  /*0310*/  UIADD3 UR50, UPT, UPT, UR42, -0x1, URZ ;  /* 0xffffffff2a327890 */ /* 0x000fe2000fffe0ff */
[----:B------:R-:W-:Y:S01]  /*0320*/  BSSY B8, `(.L_x_0) ;  /* 0x0000170000087945 */ /* 0x000fe20003800000 */
[----:B------:R-:W-:Y:S01]  /*0330*/  UIADD3 UR47, UPT, UPT, UR44, -0x1, URZ ;  /* 0xffffffff2c2f7890 */ /* 0x000fe2000fffe0ff */
[----:B------:R-:W-:Y:S01]  /*0340*/  R2UR UR43, R0 ;  /* 0x00000000002b72ca */ /* 0x000fe200000e0000 */
[----:B------:R-:W-:Y:S01]  /*0350*/  UIADD3 UR48, UPT, UPT, UR46, -0x1, URZ ;  /* 0xffffffff2e307890 */ /* 0x000fe2000fffe0ff */
[----:B------:R-:W-:Y:S01]  /*0360*/  LOP3.LUT R19, R8, 0x3, RZ, 0xc0, !PT ;  /* 0x0000000308137812 */ /* 0x000fe200078ec0ff */
[----:B------:R-:W-:Y:S01]  /*0370*/  UIADD3 UR49, UPT, UPT, UR44, 0x1, URZ ;  /* 0x000000012c317890 */ /* 0x000fe2000fffe0ff */
[----:B------:R-:W-:Y:S01]  /*0380*/  IMAD.MOV.U32 R18, RZ, RZ, RZ ;  /* 0x000000ffff127224 */ /* 0x000fe200078e00ff */
[----:B------:R-:W-:-:S08]  /*0390*/  UIMAD UR42, UR42, UR44, URZ ;  /* 0x0000002c2a2a72a4 */ /* 0x000fd0000f8e02ff */
[----:B------:R-:W-:Y:S01]  /*03a0*/  UIMAD UR43, UR45, UR43, URZ ;  /* 0x0000002b2d2b72a4 */ /* 0x000fe2000f8e02ff */
[----:B------:R-:W-:Y:S11]  /*03b0*/  @!P0 BRA `(.L_x_1) ;  /* 0x0000001400988947 */ /* 0x000ff60003800000 */
[----:B------:R-:W-:Y:S01]  /*03c0*/  LOP3.LUT R18, R8, 0x7ffffffc, RZ, 0xc0, !PT ;  /* 0x7ffffffc08127812 */ /* 0x000fe200078ec0ff */
[----:B------:R-:W-:-:S04]  /*03d0*/  IMAD.MOV.U32 R17, RZ, RZ, R22 ;  /* 0x000000ffff117224 */ /* 0x000fc800078e0016 */
[----:B------:R-:W-:-:S07]  /*03e0*/  IMAD.MOV R16, RZ, RZ, -R18 ;  /* 0x000000ffff107224 */ /* 0x000fce00078e0a12 */
.L_x_18:
[----:B0-----:R-:W0:Y:S02]  /*03f0*/  LDC.64 R28, c[0x0][0x388] ;  /* 0x0000e200ff1c7b82 */ /* 0x001e240000000a00 */
[----:B0-----:R-:W-:-:S05]  /*0400*/  IMAD.WIDE R28, R17, 0x4, R28 ;  /* 0x00000004111c7825 */ /* 0x001fca00078e021c */
[----:B------:R-:W2:Y:S01]  /*0410*/  LDG.E R25, desc[UR36][R28.64] ;  /* 0x000000241c197981 */ /* 0x000ea2000c1e1900 */
[----:B------:R-:W-:Y:S01]  /*0420*/  VIADD R16, R16, 0x4 ;  /* 0x0000000410107836 */ /* 0x000fe20000000000 */
[----:B------:R-:W-:Y:S05]  /*0430*/  YIELD ;  /* 0x0000000000007946 */ /* 0x000fea0003800000 */
[----:B------:R-:W-:Y:S01]  /*0440*/  ISETP.NE.AND P1, PT, R16, RZ, PT ;  /* 0x000000ff1000720c */ /* 0x000fe20003f25270 */
[----:B------:R-:W-:Y:S03]  /*0450*/  BSSY.RECONVERGENT B7, `(.L_x_2) ;  /* 0x0000053000077945 */ /* 0x000fe60003800200 */
[----:B------:R-:W-:-:S02]  /*0460*/  P2R R26, PR, RZ, 0x2 ;  /* 0x00000002ff1a7803 */ /* 0x000fc40000000000 */
[----:B--2---:R-:W-:-:S13]  /*0470*/  ISETP.LE.AND P0, PT, R25, UR44, PT ;  /* 0x0000002c19007c0c */ /* 0x004fda000bf03270 */
[----:B------:R-:W-:Y:S05]  /*0480*/  @P0 BRA `(.L_x_3) ;  /* 0x00000004003c0947 */ /* 0x000fea0003800000 */
[----:B------:R-:W-:Y:S02]  /*0490*/  IABS R0, UR46 ;  /* 0x0000002e00007c13 */ /* 0x000fe40008000000 */
[----:B------:R-:W-:Y:S02]  /*04a0*/  IABS R6, UR44 ;  /* 0x0000002c00067c13 */ /* 0x000fe40008000000 */
[----:B------:R-:W0:Y:S01]  /*04b0*/  I2F.RP R4, R0 ;  /* 0x0000000000047306 */ /* 0x000e220000209400 */
[----:B------:R-:W-:Y:S02]  /*04c0*/  IABS R7, UR46 ;  /* 0x0000002e00077c13 */ /* 0x000fe40008000000 */
[----:B------:R-:W-:-:S05]  /*04d0*/  ISETP.LE.AND P1, PT, RZ, UR44, PT ;  /* 0x0000002cff007c0c */ /* 0x000fca000bf23270 */
[----:B0-----:R-:W0:Y:S02]  /*04e0*/  MUFU.RCP R4, R4 ;  /* 0x0000000400047308 */ /* 0x001e240000001000 */
[----:B0-----:R-:W-:Y:S02]  /*04f0*/  VIADD R2, R4, 0xffffffe ;  /* 0x0ffffffe04027836 */ /* 0x001fe40000000000 */
[----:B------:R-:W-:-:S04]  /*0500*/  IMAD.MOV R4, RZ, RZ, -R7 ;  /* 0x000000ffff047224 */ /* 0x000fc800078e0a07 */
[----:B------:R0:W1:Y:S02]  /*0510*/  F2I.FTZ.U32.TRUNC.NTZ R3, R2 ;  /* 0x0000000200037305 */ /* 0x000064000021f000 */
[----:B0-----:R-:W-:Y:S02]  /*0520*/  HFMA2 R2, -RZ, RZ, 0, 0 ;  /* 0x00000000ff027431 */ /* 0x001fe400000001ff */
[----:B-1----:R-:W-:-:S04]  /*0530*/  IMAD.MOV R5, RZ, RZ, -R3 ;  /* 0x000000ffff057224 */ /* 0x002fc800078e0a03 */
[----:B------:R-:W-:-:S04]  /*0540*/  IMAD R5, R5, R0, RZ ;  /* 0x0000000005057224 */ /* 0x000fc800078e02ff */
[----:B------:R-:W-:-:S04]  /*0550*/  IMAD.HI.U32 R3, R3, R5, R2 ;  /* 0x0000000503037227 */ /* 0x000fc800078e0002 */
[----:B------:R-:W-:-:S04]  /*0560*/  IMAD.MOV.U32 R5, RZ, RZ, R6 ;  /* 0x000000ffff057224 */ /* 0x000fc800078e0006 */
[----:B------:R-:W-:-:S04]  /*0570*/  IMAD.HI.U32 R2, R3, R5, RZ ;  /* 0x0000000503027227 */ /* 0x000fc800078e00ff */
[----:B------:R-:W-:Y:S01]  /*0580*/  IMAD R5, R2, R4, R5 ;  /* 0x0000000402057224 */ /* 0x000fe200078e0205 */
[----:B------:R-:W-:-:S04]  /*0590*/  LOP3.LUT R2, RZ, UR46, RZ, 0x33, !PT ;  /* 0x0000002eff027c12 */ /* 0x000fc8000f8e33ff */
[----:B------:R-:W-:-:S13]  /*05a0*/  ISETP.GT.U32.AND P0, PT, R0, R5, PT ;  /* 0x000000050000720c */ /* 0x000fda0003f04070 */
[----:B------:R-:W-:-:S05]  /*05b0*/  @!P0 IMAD.IADD R5, R5, 0x1, -R0 ;  /* 0x0000000105058824 */ /* 0x000fca00078e0a00 */
[----:B------:R-:W-:-:S13]  /*05c0*/  ISETP.GT.U32.AND P0, PT, R0, R5, PT ;  /* 0x000000050000720c */ /* 0x000fda0003f04070 */
[----:B------:R-:W-:Y:S01]  /*05d0*/  @!P0 IMAD.IADD R5, R5, 0x1, -R0 ;  /* 0x0000000105058824 */ /* 0x000fe200078e0a00 */
[----:B------:R-:W-:-:S03]  /*05e0*/  ISETP.NE.AND P0, PT, RZ, UR46, PT ;  /* 0x0000002eff007c0c */ /* 0x000fc6000bf05270 */
[----:B------:R-:W-:Y:S01]  /*05f0*/  @!P1 IMAD.MOV R5, RZ, RZ, -R5 ;  /* 0x000000ffff059224 */ /* 0x000fe200078e0a05 */
[----:B------:R-:W-:-:S04]  /*0600*/  ISETP.NE.AND P1, PT, R25, UR47, PT ;  /* 0x0000002f19007c0c */ /* 0x000fc8000bf25270 */
[----:B------:R-:W-:-:S04]  /*0610*/  SEL R5, R2, R5, !P0 ;  /* 0x0000000502057207 */ /* 0x000fc80004000000 */
[----:B------:R-:W-:-:S13]  /*0620*/  ISETP.NE.AND P2, PT, R5, RZ, PT ;  /* 0x000000ff0500720c */ /* 0x000fda0003f45270 */
[----:B------:R-:W-:Y:S05]  /*0630*/  @!P1 BRA P2, `(.L_x_3) ;  /* 0x0000000000d09947 */ /* 0x000fea0001000000 */
[----:B------:R-:W-:Y:S02]  /*0640*/  IABS R6, R25 ;  /* 0x0000001900067213 */ /* 0x000fe40000000000 */
[----:B------:R-:W-:-:S03]  /*0650*/  ISETP.GE.AND P2, PT, R25, RZ, PT ;  /* 0x000000ff1900720c */ /* 0x000fc60003f46270 */
[----:B------:R-:W-:-:S04]  /*0660*/  IMAD.HI.U32 R3, R3, R6, RZ ;  /* 0x0000000603037227 */ /* 0x000fc800078e00ff */
[----:B------:R-:W-:-:S05]  /*0670*/  IMAD R3, R3, R4, R6 ;  /* 0x0000000403037224 */ /* 0x000fca00078e0206 */
[----:B------:R-:W-:-:S13]  /*0680*/  ISETP.GT.U32.AND P1, PT, R0, R3, PT ;  /* 0x000000030000720c */ /* 0x000fda0003f24070 */
[----:B------:R-:W-:-:S05]  /*0690*/  @!P1 IMAD.IADD R3, R3, 0x1, -R0 ;  /* 0x0000000103039824 */ /* 0x000fca00078e0a00 */
[----:B------:R-:W-:-:S13]  /*06a0*/  ISETP.GT.U32.AND P1, PT, R0, R3, PT ;  /* 0x000000030000720c */ /* 0x000fda0003f24070 */
[----:B------:R-:W-:Y:S02]  /*06b0*/  @!P1 IMAD.IADD R3, R3, 0x1, -R0 ;  /* 0x0000000103039824 */ /* 0x000fe400078e0a00 */
[----:B------:R-:W-:Y:S02]  /*06c0*/  VIADD R0, R25, 0xffffffff ;  /* 0xffffffff19007836 */ /* 0x000fe40000000000 */
[----:B------:R-:W-:-:S05]  /*06d0*/  @!P2 IMAD.MOV R3, RZ, RZ, -R3 ;  /* 0x000000ffff03a224 */ /* 0x000fca00078e0a03 */
[----:B------:R-:W-:Y:S02]  /*06e0*/  SEL R2, R2, R3, !P0 ;  /* 0x0000000302027207 */ /* 0x000fe40004000000 */
[----:B------:R-:W-:Y:S02]  /*06f0*/  ISETP.NE.AND P0, PT, R0, UR44, PT ;  /* 0x0000002c00007c0c */ /* 0x000fe4000bf05270 */
[----:B------:R-:W-:-:S13]  /*0700*/  ISETP.NE.AND P1, PT, R2, RZ, PT ;  /* 0x000000ff0200720c */ /* 0x000fda0003f25270 */
[----:B------:R-:W-:Y:S05]  /*0710*/  @!P0 BRA P1, `(.L_x_3) ;  /* 0x0000000000988947 */ /* 0x000fea0000800000 */
[C---:B------:R-:W-:Y:S01]  /*0720*/  VIADD R0, R25.reuse, 0x1 ;  /* 0x0000000119007836 */ /* 0x040fe20000000000 */
[----:B------:R-:W-:-:S04]  /*0730*/  ISETP.NE.AND P0, PT, R25, UR49, PT ;  /* 0x0000003119007c0c */ /* 0x000fc8000bf05270 */
[----:B------:R-:W-:Y:S02]  /*0740*/  ISETP.NE.AND P1, PT, R0, UR44, PT ;  /* 0x0000002c00007c0c */ /* 0x000fe4000bf25270 */
[----:B------:R-:W-:Y:S02]  /*0750*/  ISETP.NE.AND P0, PT, R5, UR48, !P0 ;  /* 0x0000003005007c0c */ /* 0x000fe4000c705270 */
[----:B------:R-:W-:-:S04]  /*0760*/  ISETP.NE.AND P1, PT, R2, UR48, !P1 ;  /* 0x0000003002007c0c */ /* 0x000fc8000cf25270 */
[----:B------:R-:W-:-:S13]  /*0770*/  PLOP3.LUT P0, PT, P0, P1, PT, 0xf8, 0x8f ;  /* 0x00000000008f781c */ /* 0x000fda0000703f70 */
[----:B------:R-:W-:Y:S05]  /*0780*/  @P0 BRA `(.L_x_3) ;  /* 0x00000000007c0947 */ /* 0x000fea0003800000 */
[----:B------:R-:W0:Y:S01]  /*0790*/  S2R R5, SR_LANEID ;  /* 0x0000000000057919 */ /* 0x000e220000000000 */
[----:B------:R-:W-:Y:S01]  /*07a0*/  VOTEU.ANY UR4, UPT, PT ;  /* 0x0000000000047886 */ /* 0x000fe200038e0100 */
[----:B------:R-:W-:Y:S01]  /*07b0*/  IMAD.U32 R4, RZ, RZ, UR38 ;  /* 0x00000026ff047e24 */ /* 0x000fe2000f8e00ff */
[----:B------:R-:W0:Y:S08]  /*07c0*/  FLO.U32 R0, UR4 ;  /* 0x0000000400007d00 */ /* 0x000e3000080e0000 */
[----:B------:R-:W1:Y:S01]  /*07d0*/  POPC R3, UR4 ;  /* 0x0000000400037d09 */ /* 0x000e620008000000 */
[----:B0-----:R-:W-:Y:S01]  /*07e0*/  ISETP.EQ.U32.AND P0, PT, R0, R5, PT ;  /* 0x000000050000720c */ /* 0x001fe20003f02070 */
[----:B------:R-:W-:-:S12]  /*07f0*/  IMAD.U32 R5, RZ, RZ, UR39 ;  /* 0x00000027ff057e24 */ /* 0x000fd8000f8e00ff */
[----:B-1----:R-:W2:Y:S01]  /*0800*/  @P0 ATOMG.E.ADD.STRONG.GPU PT, R3, desc[UR36][R4.64], R3 ;  /* 0x80000003040309a8 */ /* 0x002ea200081ef124 */
[----:B------:R-:W-:Y:S01]  /*0810*/  BSSY.RECONVERGENT B6, `(.L_x_4) ;  /* 0x0000012000067945 */ /* 0x000fe20003800200 */
[----:B------:R-:W0:Y:S02]  /*0820*/  S2R R6, SR_LTMASK ;  /* 0x0000000000067919 */ /* 0x000e240000003900 */
[----:B0-----:R-:W-:-:S04]  /*0830*/  LOP3.LUT R6, R6, UR4, RZ, 0xc0, !PT ;  /* 0x0000000406067c12 */ /* 0x001fc8000f8ec0ff */
[----:B------:R-:W0:Y:S01]  /*0840*/  POPC R7, R6 ;  /* 0x0000000600077309 */ /* 0x000e220000000000 */
[----:B--2---:R-:W0:Y:S02]  /*0850*/  SHFL.IDX PT, R2, R3, R0, 0x1f ;  /* 0x00001f0003027589 */ /* 0x004e2400000e0000 */
[----:B0-----:R-:W-:-:S05]  /*0860*/  IMAD.IADD R2, R2, 0x1, R7 ;  /* 0x0000000102027824 */ /* 0x001fca00078e0207 */
[----:B------:R-:W-:-:S13]  /*0870*/  ISETP.GE.AND P0, PT, R2, UR50, PT ;  /* 0x0000003202007c0c */ /* 0x000fda000bf06270 */
[----:B------:R-:W-:Y:S05]  /*0880*/  @!P0 BRA `(.L_x_5) ;  /* 0x0000000000288947 */ /* 0x000fea0003800000 */
[----:B------:R-:W-:Y:S01]  /*0890*/  MOV R8, 0x0 ;  /* 0x0000000000087802 */ /* 0x000fe20000000f00 */
[----:B------:R0:W-:Y:S01]  /*08a0*/  STL [R1], R2 ;  /* 0x0000000201007387 */ /* 0x0001e20000100800 */
[----:B------:R-:W1:Y:S01]  /*08b0*/  LDCU.64 UR4, c[0x4][0x8] ;  /* 0x01000100ff0477ac */ /* 0x000e620008000a00 */
[----:B------:R-:W-:Y:S02]  /*08c0*/  IMAD.U32 R6, RZ, RZ, UR40 ;  /* 0x00000028ff067e24 */ /* 0x000fe4000f8e00ff */
[----:B------:R-:W-:Y:S01]  /*08d0*/  IMAD.U32 R7, RZ, RZ, UR41 ;  /* 0x00000029ff077e24 */ /* 0x000fe2000f8e00ff */
[----:B------:R-:W2:Y:S01]  /*08e0*/  LDC.64 R8, c[0x4][R8] ;  /* 0x0100000008087b82 */ /* 0x000ea20000000a00 */
[----:B-1----:R-:W-:Y:S01]  /*08f0*/  MOV R4, UR4 ;  /* 0x0000000400047c02 */ /* 0x002fe20008000f00 */
[----:B0-----:R-:W-:-:S07]  /*0900*/  IMAD.U32 R5, RZ, RZ, UR5 ;  /* 0x00000005ff057e24 */ /* 0x001fce000f8e00ff */
[----:B------:R-:W-:-:S07]  /*0910*/  LEPC R20, `(.L_x_5) ;  /* 0x000000001014794e */ /* 0x000fce0000000000 */
[----:B--2---:R-:W-:Y:S05]  /*0920*/  CALL.ABS.NOINC R8 ;  /* 0x0000000008007343 */ /* 0x004fea0003c00000 */
.L_x_5:
[----:B------:R-:W-:Y:S05]  /*0930*/  BSYNC.RECONVERGENT B6 ;  /* 0x0000000000067941 */ /* 0x000fea0003800200 */
.L_x_4:
[----:B------:R-:W0:Y:S01]  /*0940*/  LDC.64 R4, c[0x0][0x3a0] ;  /* 0x0000e800ff047b82 */ /* 0x000e220000000a00 */
[----:B------:R-:W-:-:S04]  /*0950*/  VIADD R3, R2, UR42 ;  /* 0x0000002a02037c36 */ /* 0x000fc80008000000 */
[----:B0-----:R-:W-:-:S05]  /*0960*/  IMAD.WIDE R2, R3, 0x4, R4 ;  /* 0x0000000403027825 */ /* 0x001fca00078e0204 */
[----:B------:R0:W-:Y:S02]  /*0970*/  STG.E desc[UR36][R2.64], R25 ;  /* 0x0000001902007986 */ /* 0x0001e4000c101924 */
.L_x_3:
[----:B------:R-:W-:Y:S05]  /*0980*/  BSYNC.RECONVERGENT B7 ;  /* 0x0000000000077941 */ /* 0x000fea0003800200 */
.L_x_2:
[----:B0-----:R-:W-:-:S04]  /*0990*/  IMAD.U32 R3, RZ, RZ, UR43 ;  /* 0x0000002bff037e24 */ /* 0x001fc8000f8e00ff */
[----:B------:R-:W-:-:S05]  /*09a0*/  IMAD.WIDE R28, R3, 0x4, R28 ;  /* 0x00000004031c7825 */ /* 0x000fca00078e021c */
[----:B------:R-:W2:Y:S01]  /*09b0*/  LDG.E R25, desc[UR36][R28.64] ;  /* 0x000000241c197981 */ /* 0x000ea2000c1e1900 */
[----:B------:R-:W-:Y:S01]  /*09c0*/  BSSY.RECONVERGENT B7, `(.L_x_6) ;  /* 0x0000053000077945 */ /* 0x000fe20003800200 */
[----:B--2---:R-:W-:-:S13]  /*09d0*/  ISETP.LE.AND P0, PT, R25, UR44, PT ;  /* 0x0000002c19007c0c */ /* 0x004fda000bf03270 */
[----:B------:R-:W-:Y:S05]  /*09e0*/  @P0 BRA `(.L_x_7) ;  /* 0x0000000400400947 */ /* 0x000fea0003800000 */
[----:B------:R-:W-:Y:S02]  /*09f0*/  IABS R0, UR46 ;  /* 0x0000002e00007c13 */ /* 0x000fe40008000000 */
[----:B------:R-:W-:Y:S02]  /*0a00*/  IABS R6, UR46 ;  /* 0x0000002e00067c13 */ /* 0x000fe40008000000 */
[----:B------:R-:W0:Y:S01]  /*0a10*/  I2F.RP R4, R0 ;  /* 0x0000000000047306 */ /* 0x000e220000209400 */
[----:B------:R-:W-:Y:S02]  /*0a20*/  IABS R7, UR44 ;  /* 0x0000002c00077c13 */ /* 0x000fe40008000000 */
[----:B------:R-:W-:Y:S01]  /*0a30*/  IMAD.MOV R8, RZ, RZ, -R6 ;  /* 0x000000ffff087224 */ /* 0x000fe200078e0a06 */
[----:B------:R-:W-:-:S04]  /*0a40*/  ISETP.LE.AND P1, PT, RZ, UR44, PT ;  /* 0x0000002cff007c0c */ /* 0x000fc8000bf23270 */
[----:B0-----:R-:W0:Y:S02]  /*0a50*/  MUFU.RCP R4, R4 ;  /* 0x0000000400047308 */ /* 0x001e240000001000 */
[----:B0-----:R-:W-:-:S06]  /*0a60*/  VIADD R2, R4, 0xffffffe ;  /* 0x0ffffffe04027836 */ /* 0x001fcc0000000000 */
[----:B------:R0:W1:Y:S02]  /*0a70*/  F2I.FTZ.U32.TRUNC.NTZ R3, R2 ;  /* 0x0000000200037305 */ /* 0x000064000021f000 */
[----:B0-----:R-:W-:Y:S02]  /*0a80*/  IMAD.MOV.U32 R2, RZ, RZ, RZ ;  /* 0x000000ffff027224 */ /* 0x001fe400078e00ff */
[----:B-1----:R-:W-:-:S04]  /*0a90*/  IMAD.MOV R5, RZ, RZ, -R3 ;  /* 0x000000ffff057224 */ /* 0x002fc800078e0a03 */
[----:B------:R-:W-:-:S04]  /*0aa0*/  IMAD R5, R5, R0, RZ ;  /* 0x0000000005057224 */ /* 0x000fc800078e02ff */
[----:B------:R-:W-:-:S04]  /*0ab0*/  IMAD.HI.U32 R6, R3, R5, R2 ;  /* 0x0000000503067227 */ /* 0x000fc800078e0002 */
[----:B------:R-:W-:Y:S01]  /*0ac0*/  IMAD.MOV.U32 R3, RZ, RZ, R7 ;  /* 0x000000ffff037224 */ /* 0x000fe200078e0007 */
[----:B------:R-:W-:Y:S01]  /*0ad0*/  LOP3.LUT R7, RZ, UR46, RZ, 0x33, !PT ;  /* 0x0000002eff077c12 */ /* 0x000fe2000f8e33ff */
[----:B------:R-:W-:Y:S02]  /*0ae0*/  IMAD.MOV.U32 R5, RZ, RZ, R8 ;  /* 0x000000ffff057224 */ /* 0x000fe400078e0008 */
[----:B------:R-:W-:-:S04]  /*0af0*/  IMAD.HI.U32 R2, R6, R3, RZ ;  /* 0x0000000306027227 */ /* 0x000fc800078e00ff */
[----:B------:R-:W-:-:S05]  /*0b00*/  IMAD R2, R2, R5, R3 ;  /* 0x0000000502027224 */ /* 0x000fca00078e0203 */
[----:B------:R-:W-:-:S13]  /*0b10*/  ISETP.GT.U32.AND P0, PT, R0, R2, PT ;  /* 0x000000020000720c */ /* 0x000fda0003f04070 */
[----:B------:R-:W-:-:S05]  /*0b20*/  @!P0 IMAD.IADD R2, R2, 0x1, -R0 ;  /* 0x0000000102028824 */ /* 0x000fca00078e0a00 */
[----:B------:R-:W-:-:S13]  /*0b30*/  ISETP.GT.U32.AND P0, PT, R0, R2, PT ;  /* 0x000000020000720c */ /* 0x000fda0003f04070 */
[----:B------:R-:W-:Y:S02]  /*0b40*/  @!P0 IADD3 R2, PT, PT, R2, -R0, RZ ;  /* 0x8000000002028210 */ /* 0x000fe40007ffe0ff */
        /* <DEDUP_REMOVED lines=46> */
[----:B------:R-:W-:Y:S01]  /*0e30*/  IMAD.U32 R6, RZ, RZ, UR40 ;  /* 0x00000028ff067e24 */ /* 0x000fe2000f8e00ff */
[----:B------:R-:W-:Y:S02]  /*0e40*/  MOV R7, UR41 ;  /* 0x0000002900077c02 */ /* 0x000fe40008000f00 */
[----:B------:R-:W2:Y:S01]  /*0e50*/  LDC.64 R8, c[0x4][R8] ;  /* 0x0100000008087b82 */ /* 0x000ea20000000a00 */
[----:B-1----:R-:W-:Y:S02]  /*0e60*/  IMAD.U32 R4, RZ, RZ, UR4 ;  /* 0x00000004ff047e24 */ /* 0x002fe4000f8e00ff */
[----:B0-----:R-:W-:-:S07]  /*0e70*/  IMAD.U32 R5, RZ, RZ, UR5 ;  /* 0x00000005ff057e24 */ /* 0x001fce000f8e00ff */
[----:B------:R-:W-:-:S07]  /*0e80*/  LEPC R20, `(.L_x_9) ;  /* 0x000000001014794e */ /* 0x000fce0000000000 */
[----:B--2---:R-:W-:Y:S05]  /*0e90*/  CALL.ABS.NOINC R8 ;  /* 0x0000000008007343 */ /* 0x004fea0003c00000 */
.L_x_9:
[----:B------:R-:W-:Y:S05]  /*0ea0*/  BSYNC.RECONVERGENT B6 ;  /* 0x0000000000067941 */ /* 0x000fea0003800200 */
.L_x_8:
[----:B------:R-:W0:Y:S01]  /*0eb0*/  LDC.64 R4, c[0x0][0x3a0] ;  /* 0x0000e800ff047b82 */ /* 0x000e220000000a00 */
[----:B------:R-:W-:-:S04]  /*0ec0*/  VIADD R3, R2, UR42 ;  /* 0x0000002a02037c36 */ /* 0x000fc80008000000 */
[----:B0-----:R-:W-:-:S05]  /*0ed0*/  IMAD.WIDE R2, R3, 0x4, R4 ;  /* 0x0000000403027825 */ /* 0x001fca00078e0204 */
[----:B------:R0:W-:Y:S02]  /*0ee0*/  STG.E desc[UR36][R2.64], R25 ;  /* 0x0000001902007986 */ /* 0x0001e4000c101924 */
.L_x_7:
[----:B------:R-:W-:Y:S05]  /*0ef0*/  BSYNC.RECONVERGENT B7 ;  /* 0x0000000000077941 */ /* 0x000fea0003800200 */
.L_x_6:
        /* <DEDUP_REMOVED lines=41> */
[----:B------:R-:W-:Y:S01]  /*1190*/  @!P1 IADD3 R3, PT, PT, R3, -R0, RZ ;  /* 0x8000000003039210 */ /* 0x000fe20007ffe0ff */
[----:B------:R-:W-:-:S04]  /*11a0*/  VIADD R0, R25, 0xffffffff ;  /* 0xffffffff19007836 */ /* 0x000fc80000000000 */
        /* <DEDUP_REMOVED lines=34> */
[----:B-1----:R-:W-:Y:S02]  /*13d0*/  IMAD.U32 R4, RZ, RZ, UR4 ;  /* 0x00000004ff047e24 */ /* 0x002fe4000f8e00ff */
[----:B0-----:R-:W-:-:S07]  /*13e0*/  IMAD.U32 R5, RZ, RZ, UR5 ;  /* 0x00000005ff057e24 */ /* 0x001fce000f8e00ff */
[----:B------:R-:W-:-:S07]  /*13f0*/  LEPC R20, `(.L_x_13) ;  /* 0x000000001014794e */ /* 0x000fce0000000000 */
[----:B--2---:R-:W-:Y:S05]  /*1400*/  CALL.ABS.NOINC R8 ;  /* 0x0000000008007343 */ /* 0x004fea0003c00000 */
.L_x_13:
[----:B------:R-:W-:Y:S05]  /*1410*/  BSYNC.RECONVERGENT B6 ;  /* 0x0000000000067941 */ /* 0x000fea0003800200 */
.L_x_12:
[----:B------:R-:W0:Y:S01]  /*1420*/  LDC.64 R4, c[0x0][0x3a0] ;  /* 0x0000e800ff047b82 */ /* 0x000e220000000a00 */
[----:B------:R-:W-:-:S04]  /*1430*/  VIADD R3, R2, UR42 ;  /* 0x0000002a02037c36 */ /* 0x000fc80008000000 */
[----:B0-----:R-:W-:-:S05]  /*1440*/  IMAD.WIDE R2, R3, 0x4, R4 ;  /* 0x0000000403027825 */ /* 0x001fca00078e0204 */
[----:B------:R0:W-:Y:S02]  /*1450*/  STG.E desc[UR36][R2.64], R25 ;  /* 0x0000001902007986 */ /* 0x0001e4000c101924 */
.L_x_11:
[----:B------:R-:W-:Y:S05]  /*1460*/  BSYNC.RECONVERGENT B7 ;  /* 0x0000000000077941 */ /* 0x000fea0003800200 */
.L_x_10:
        /* <DEDUP_REMOVED lines=13> */
[----:B0-----:R-:W-:-:S06]  /*1540*/  IADD3 R2, PT, PT, R4, 0xffffffe, RZ ;  /* 0x0ffffffe04027810 */ /* 0x001fcc0007ffe0ff */
        /* <DEDUP_REMOVED lines=34> */
[C---:B------:R-:W-:Y:S02]  /*1770*/  IADD3 R0, PT, PT, R25.reuse, 0x1, RZ ;  /* 0x0000000119007810 */ /* 0x040fe40007ffe0ff */
[----:B------:R-:W-:Y:S02]  /*1780*/  ISETP.NE.AND P0, PT, R25, UR49, PT ;  /* 0x0000003119007c0c */ /* 0x000fe4000bf05270 */
        /* <DEDUP_REMOVED lines=31> */
.L_x_17:
[----:B------:R-:W-:Y:S05]  /*1980*/  BSYNC.RECONVERGENT B6 ;  /* 0x0000000000067941 */ /* 0x000fea0003800200 */
.L_x_16:
[----:B------:R-:W0:Y:S01]  /*1990*/  LDC.64 R4, c[0x0][0x3a0] ;  /* 0x0000e800ff047b82 */ /* 0x000e220000000a00 */
[----:B------:R-:W-:-:S04]  /*19a0*/  VIADD R3, R2, UR42 ;  /* 0x0000002a02037c36 */ /* 0x000fc80008000000 */
[----:B0-----:R-:W-:-:S05]  /*19b0*/  IMAD.WIDE R2, R3, 0x4, R4 ;  /* 0x0000000403027825 */ /* 0x001fca00078e0204 */
[----:B------:R0:W-:Y:S02]  /*19c0*/  STG.E desc[UR36][R2.64], R25 ;  /* 0x0000001902007986 */ /* 0x0001e4000c101924 */
.L_x_15:
[----:B------:R-:W-:Y:S05]  /*19d0*/  BSYNC.RECONVERGENT B7 ;  /* 0x0000000000077941 */ /* 0x000fea0003800200 */
.L_x_14:
[----:B------:R-:W-:Y:S01]  /*19e0*/  ISETP.NE.AND P0, PT, R26, RZ, PT ;  /* 0x000000ff1a00720c */ /* 0x000fe20003f05270 */
[----:B------:R-:W-:-:S04]  /*19f0*/  IMAD.U32 R0, RZ, RZ, UR43 ;  /* 0x0000002bff007e24 */ /* 0x000fc8000f8e00ff */
[----:B------:R-:W-:-:S08]  /*1a00*/  IMAD R17, R0, 0x4, R17 ;  /* 0x0000000400117824 */ /* 0x000fd000078e0211 */
[----:B------:R-:W-:Y:S05]  /*1a10*/  @P0 BRA `(.L_x_18) ;  /* 0xffffffe800740947 */ /* 0x000fea000383ffff */
.L_x_1:
[----:B------:R-:W-:Y:S05]  /*1a20*/  BSYNC B8 ;  /* 0x0000000000087941 */ /* 0x000fea0003800000 */
.L_x_0:
[----:B------:R-:W-:-:S13]  /*1a30*/  ISETP.NE.AND P0, PT, R19, RZ, PT ;  /* 0x000000ff1300720c */ /* 0x000fda0003f05270 */
[----:B------:R-:W-:Y:S05]  /*1a40*/  @!P0 EXIT ;  /* 0x000000000000894d */ /* 0x000fea0003800000 */
[----:B------:R-:W-:Y:S01]  /*1a50*/  IMAD R23, R23, R18, RZ ;  /* 0x0000001217177224 */ /* 0x000fe200078e02ff */
[----:B------:R-:W-:Y:S01]  /*1a60*/  BSSY B8, `(.L_x_19) ;  /* 0x0000062000087945 */ /* 0x000fe20003800000 */
[----:B------:R-:W-:Y:S02]  /*1a70*/  IMAD.MOV R19, RZ, RZ, -R19 ;  /* 0x000000ffff137224 */ /* 0x000fe400078e0a13 */
[----:B------:R-:W-:-:S04]  /*1a80*/  IMAD R23, R24, R23, RZ ;  /* 0x0000001718177224 */ /* 0x000fc800078e02ff */
[----:B------:R-:W-:-:S07]  /*1a90*/  IMAD R22, R23, UR45, R22 ;  /* 0x0000002d17167c24 */ /* 0x000fce000f8e0216 */
.L_x_24:
[----:B-1----:R-:W1:Y:S02]  /*1aa0*/  LDC.64 R16, c[0x0][0x388] ;  /* 0x0000e200ff107b82 */ /* 0x002e640000000a00 */
[----:B-1----:R-:W-:-:S06]  /*1ab0*/  IMAD.WIDE R16, R22, 0x4, R16 ;  /* 0x0000000416107825 */ /* 0x002fcc00078e0210 */
[----:B------:R1:W2:Y:S01]  /*1ac0*/  LDG.E R16, desc[UR36][R16.64] ;  /* 0x0000002410107981 */ /* 0x0002a2000c1e1900 */
[----:B------:R-:W-:Y:S01]  /*1ad0*/  VIADD R19, R19, 0x1 ;  /* 0x0000000113137836 */ /* 0x000fe20000000000 */
[----:B------:R-:W-:Y:S05]  /*1ae0*/  YIELD ;  /* 0x0000000000007946 */ /* 0x000fea0003800000 */
[----:B------:R-:W-:Y:S01]  /*1af0*/  ISETP.NE.AND P1, PT, R19, RZ, PT ;  /* 0x000000ff1300720c */ /* 0x000fe20003f25270 */
[----:B------:R-:W-:Y:S03]  /*1b00*/  BSSY.RECONVERGENT B7, `(.L_x_20) ;  /* 0x0000054000077945 */ /* 0x000fe60003800200 */
[----:B-1----:R-:W-:-:S02]  /*1b10*/  P2R R17, PR, RZ, 0x2 ;  /* 0x00000002ff117803 */ /* 0x002fc40000000000 */
[----:B--2---:R-:W-:-:S13]  /*1b20*/  ISETP.LE.AND P0, PT, R16, UR44, PT ;  /* 0x0000002c10007c0c */ /* 0x004fda000bf03270 */
[----:B------:R-:W-:Y:S05]  /*1b30*/  @P0 BRA `(.L_x_21) ;  /* 0x0000000400400947 */ /* 0x000fea0003800000 */
[----:B------:R-:W-:Y:S02]  /*1b40*/  IABS R5, UR46 ;  /* 0x0000002e00057c13 */ /* 0x000fe40008000000 */
[----:B------:R-:W-:Y:S02]  /*1b50*/  IABS R8, UR46 ;  /* 0x0000002e00087c13 */ /* 0x000fe40008000000 */
[----:B------:R-:W1:Y:S01]  /*1b60*/  I2F.RP R0, R5 ;  /* 0x0000000500007306 */ /* 0x000e620000209400 */
[----:B------:R-:W-:Y:S02]  /*1b70*/  IABS R6, UR44 ;  /* 0x0000002c00067c13 */ /* 0x000fe40008000000 */
[----:B------:R-:W-:Y:S01]  /*1b80*/  IMAD.MOV R8, RZ, RZ, -R8 ;  /* 0x000000ffff087224 */ /* 0x000fe200078e0a08 */
[----:B------:R-:W-:-:S04]  /*1b90*/  ISETP.LE.AND P1, PT, RZ, UR44, PT ;  /* 0x0000002cff007c0c */ /* 0x000fc8000bf23270 */
[----:B-1----:R-:W0:Y:S02]  /*1ba0*/  MUFU.RCP R0, R0 ;  /* 0x0000000000007308 */ /* 0x002e240000001000 */
[----:B0-----:R-:W-:-:S06]  /*1bb0*/  IADD3 R2, PT, PT, R0, 0xffffffe, RZ ;  /* 0x0ffffffe00027810 */ /* 0x001fcc0007ffe0ff */
[----:B------:R0:W1:Y:S02]  /*1bc0*/  F2I.FTZ.U32.TRUNC.NTZ R3, R2 ;  /* 0x0000000200037305 */ /* 0x000064000021f000 */
[----:B0-----:R-:W-:Y:S02]  /*1bd0*/  IMAD.MOV.U32 R2, RZ, RZ, RZ ;  /* 0x000000ffff027224 */ /* 0x001fe400078e00ff */
[----:B-1----:R-:W-:-:S04]  /*1be0*/  IMAD.MOV R4, RZ, RZ, -R3 ;  /* 0x000000ffff047224 */ /* 0x002fc800078e0a03 */
[----:B------:R-:W-:-:S04]  /*1bf0*/  IMAD R7, R4, R5, RZ ;  /* 0x0000000504077224 */ /* 0x000fc800078e02ff */
[----:B------:R-:W-:Y:S01]  /*1c00*/  IMAD.HI.U32 R4, R3, R7, R2 ;  /* 0x0000000703047227 */ /* 0x000fe200078e0002 */
[----:B------:R-:W-:-:S03]  /*1c10*/  LOP3.LUT R7, RZ, UR46, RZ, 0x33, !PT ;  /* 0x0000002eff077c12 */ /* 0x000fc6000f8e33ff */
[----:B------:R-:W-:Y:S02]  /*1c20*/  IMAD.MOV.U32 R3, RZ, RZ, R6 ;  /* 0x000000ffff037224 */ /* 0x000fe400078e0006 */
        /* <DEDUP_REMOVED lines=16> */
[----:B------:R-:W-:Y:S01]  /*1d30*/  IMAD R0, R0, R6, R3 ;  /* 0x0000000600007224 */ /* 0x000fe200078e0203 */
[----:B------:R-:W-:-:S04]  /*1d40*/  IADD3 R3, PT, PT, R16, -0x1, RZ ;  /* 0xffffffff10037810 */ /* 0x000fc80007ffe0ff */
[----:B------:R-:W-:-:S13]  /*1d50*/  ISETP.GT.U32.AND P1, PT, R5, R0, PT ;  /* 0x000000000500720c */ /* 0x000fda0003f24070 */
[----:B------:R-:W-:-:S05]  /*1d60*/  @!P1 IMAD.IADD R0, R0, 0x1, -R5 ;  /* 0x0000000100009824 */ /* 0x000fca00078e0a05 */
[----:B------:R-:W-:-:S13]  /*1d70*/  ISETP.GT.U32.AND P1, PT, R5, R0, PT ;  /* 0x000000000500720c */ /* 0x000fda0003f24070 */
[----:B------:R-:W-:-:S04]  /*1d80*/  @!P1 IMAD.IADD R0, R0, 0x1, -R5 ;  /* 0x0000000100009824 */ /* 0x000fc800078e0a05 */
        /* <DEDUP_REMOVED lines=32> */
[----:B------:R0:W2:Y:S01]  /*1f90*/  LDC.64 R8, c[0x4][R0] ;  /* 0x0100000000087b82 */ /* 0x0000a20000000a00 */
[----:B------:R-:W-:Y:S02]  /*1fa0*/  IMAD.U32 R7, RZ, RZ, UR41 ;  /* 0x00000029ff077e24 */ /* 0x000fe4000f8e00ff */
[----:B-1----:R-:W-:Y:S02]  /*1fb0*/  IMAD.U32 R4, RZ, RZ, UR4 ;  /* 0x00000004ff047e24 */ /* 0x002fe4000f8e00ff */
[----:B0-----:R-:W-:-:S07]  /*1fc0*/  IMAD.U32 R5, RZ, RZ, UR5 ;  /* 0x00000005ff057e24 */ /* 0x001fce000f8e00ff */
[----:B------:R-:W-:-:S07]  /*1fd0*/  LEPC R20, `(.L_x_23) ;  /* 0x000000001014794e */ /* 0x000fce0000000000 */
[----:B--2---:R-:W-:Y:S05]  /*1fe0*/  CALL.ABS.NOINC R8 ;  /* 0x0000000008007343 */ /* 0x004fea0003c00000 */
.L_x_23:
[----:B------:R-:W-:Y:S05]  /*1ff0*/  BSYNC.RECONVERGENT B6 ;  /* 0x0000000000067941 */ /* 0x000fea0003800200 */
.L_x_22:
[----:B------:R-:W0:Y:S01]  /*2000*/  LDC.64 R4, c[0x0][0x3a0] ;  /* 0x0000e800ff047b82 */ /* 0x000e220000000a00 */
[----:B------:R-:W-:-:S04]  /*2010*/  VIADD R3, R2, UR42 ;  /* 0x0000002a02037c36 */ /* 0x000fc80008000000 */
[----:B0-----:R-:W-:-:S05]  /*2020*/  IMAD.WIDE R2, R3, 0x4, R4 ;  /* 0x0000000403027825 */ /* 0x001fca00078e0204 */
[----:B------:R1:W-:Y:S02]  /*2030*/  STG.E desc[UR36][R2.64], R16 ;  /* 0x0000001002007986 */ /* 0x0003e4000c101924 */
.L_x_21:
[----:B------:R-:W-:Y:S05]  /*2040*/  BSYNC.RECONVERGENT B7 ;  /* 0x0000000000077941 */ /* 0x000fea0003800200 */
.L_x_20:
[----:B------:R-:W-:Y:S01]  /*2050*/  ISETP.NE.AND P0, PT, R17, RZ, PT ;  /* 0x000000ff1100720c */ /* 0x000fe20003f05270 */
[----:B------:R-:W-:-:S12]  /*2060*/  VIADD R22, R22, UR43 ;  /* 0x0000002b16167c36 */ /* 0x000fd80008000000 */
[----:B------:R-:W-:Y:S05]  /*2070*/  @P0 BRA `(.L_x_24) ;  /* 0xfffffff800880947 */ /* 0x000fea000383ffff */
[----:B------:R-:W-:Y:S05]  /*2080*/  BSYNC B8 ;  /* 0x0000000000087941 */ /* 0x000fea0003800000 */
.L_x_19:
[----:B------:R-:W-:Y:S05]  /*2090*/  EXIT ;  /* 0x000000000000794d */ /* 0x000fea0003800000 */
.L_x_25:
[----:B------:R-:W-:-:S00]  /*20a0*/  BRA `(.L_x_25) ;  /* 0xfffffffc00fc7947 */ /* 0x000fc0000383ffff */
[----:B------:R-:W-:-:S00]  /*20b0*/  NOP ;  /* 0x0000000000007918 */ /* 0x000fc00000000000 */
        /* <DEDUP_REMOVED lines=12> */
.L_x_26:


//--------------------- .nv.global.init           --------------------------
	.section	.nv.global.init,"aw",@progbits
.nv.global.init:
	.type		$str,@object
	.size		$str,(.L_0 - $str)
$str:
        /*0000*/ 	.byte	0x61, 0x6c, 0x6c, 0x6f, 0x63, 0x61, 0x74, 0x65, 0x20, 0x6d, 0x6f, 0x72, 0x65, 0x20, 0x73, 0x70
        /*0010*/ 	.byte	0x61, 0x63, 0x65, 0x20, 0x66, 0x6f, 0x72, 0x20, 0x70, 0x6f, 0x74, 0x43, 0x6f, 0x6e, 0x20, 0x70
        /*0020*/ 	.byte	0x6f, 0x73, 0x20, 0x25, 0x34, 0x64, 0x0a, 0x00
.L_0:


//--------------------- .nv.shared.reserved.0     --------------------------
	.section	.nv.shared.reserved.0,"aw",@nobits
	.weak		__nv_reservedSMEM_offset_0_alias
	.size		__nv_reservedSMEM_offset_0_alias, 0, 64
	.other		__nv_reservedSMEM_offset_0_alias,@"STO_CUDA_RESERVED_SHARED STV_DEFAULT"
__nv_reservedSMEM_offset_0_alias:
	.zero		0
	.zero		64


//--------------------- .nv.constant0._Z4linkPiS_S_S_S_S_S_S_S_S_S_ --------------------------
	.section	.nv.constant0._Z4linkPiS_S_S_S_S_S_S_S_S_S_,"a",@progbits
	.sectionflags	@""
	.align	4
.nv.constant0._Z4linkPiS_S_S_S_S_S_S_S_S_S_:
	.zero		984


//--------------------- SYMBOLS --------------------------

	.type		.nv.reservedSmem.offset0,@object
	.size		.nv.reservedSmem.offset0,0x4
	.type		vprintf,@function
